//
// Generated by NVIDIA NVVM Compiler
//
// Compiler Build ID: CL-36424714
// Cuda compilation tools, release 13.0, V13.0.88
// Based on NVVM 20.0.0
//

.version 9.0
.target sm_100
.address_size 64

	// .globl	_Z20hello_world_from_gpuv
.extern .func  (.param .b32 func_retval0) vprintf
(
	.param .b64 vprintf_param_0,
	.param .b64 vprintf_param_1
)
;
.global .align 1 .b8 $str[22] = {72, 101, 108, 108, 111, 32, 87, 111, 114, 108, 100, 32, 102, 114, 111, 109, 32, 71, 80, 85, 10};

.visible .entry _Z20hello_world_from_gpuv()
{
	.reg .b32 	%r<3>;
	.reg .b64 	%rd<3>;

	mov.u64 	%rd1, $str;
	cvta.global.u64 	%rd2, %rd1;
	{ // callseq 0, 0
	.param .b64 param0;
	st.param.b64 	[param0], %rd2;
	.param .b64 param1;
	st.param.b64 	[param1], 0;
	.param .b32 retval0;
	call.uni (retval0), 
	vprintf, 
	(
	param0, 
	param1
	);
	ld.param.b32 	%r1, [retval0];
	} // callseq 0
	ret;

}


// ===== COMPILED SASS (sm_100) =====

	.target	sm_100

	.elftype	@"ET_EXEC"


//--------------------- .note.nv.tkinfo           --------------------------
	.section	.note.nv.tkinfo,"",@"SHT_NOTE"
	.sectionflags	@"SHF_NOTE_NV_TKINFO"
	.tkinfo
        /*0018*/ 	.word	0x00000002
        /*0030*/ 	.string	""
        /*0030*/ 	.string	"ptxas"
        /*0030*/ 	.string	"Cuda compilation tools, release 13.0, V13.0.88"
        /*0030*/ 	.string	"Build cuda_13.0.r13.0/compiler.36424714_0"
        /*0030*/ 	.string	"-arch sm_100 -m 64 "



//--------------------- .note.nv.cuinfo           --------------------------
	.section	.note.nv.cuinfo,"",@"SHT_NOTE"
	.sectionflags	@"SHF_NOTE_NV_CUINFO"
        /*0018*/ 	.short	0x0002
        /*001a*/ 	.short	0x0064
        /*001c*/ 	.short	0x0082
	.zero		2


//--------------------- .nv.info                  --------------------------
	.section	.nv.info,"",@"SHT_CUDA_INFO"
	.align	4


	//----- nvinfo : EIATTR_REGCOUNT
	.align		4
        /*0000*/ 	.byte	0x04, 0x2f
        /*0002*/ 	.short	(.L_2 - .L_1)
	.align		4
.L_1:
        /*0004*/ 	.word	index@(_Z20hello_world_from_gpuv)
        /*0008*/ 	.word	0x00000018


	//----- nvinfo : EIATTR_FRAME_SIZE
	.align		4
.L_2:
        /*000c*/ 	.byte	0x04, 0x11
        /*000e*/ 	.short	(.L_4 - .L_3)
	.align		4
.L_3:
        /*0010*/ 	.word	index@(_Z20hello_world_from_gpuv)
        /*0014*/ 	.word	0x00000000


	//----- nvinfo : EIATTR_MIN_STACK_SIZE
	.align		4
.L_4:
        /*0018*/ 	.byte	0x04, 0x12
        /*001a*/ 	.short	(.L_6 - .L_5)
	.align		4
.L_5:
        /*001c*/ 	.word	index@(_Z20hello_world_from_gpuv)
        /*0020*/ 	.word	0x00000000
.L_6:


//--------------------- .nv.compat                --------------------------
	.section	.nv.compat,"",@"SHT_CUDA_COMPAT_INFO"
	.align	4
        /*0000*/ 	.byte	0x02, 0x09, 0x00, 0x00, 0x02, 0x02, 0x01, 0x00, 0x02, 0x05, 0x05, 0x00, 0x03, 0x07, 0x01, 0x01
        /*0010*/ 	.byte	0x02, 0x03, 0x00, 0x00, 0x02, 0x06, 0x01, 0x00, 0x04, 0x0b, 0x08, 0x00, 0x09, 0x00, 0x00, 0x00
        /*0020*/ 	.byte	0x00, 0x00, 0x00, 0x00


//--------------------- .nv.info._Z20hello_world_from_gpuv --------------------------
	.section	.nv.info._Z20hello_world_from_gpuv,"",@"SHT_CUDA_INFO"
	.sectionflags	@""
	.align	4


	//----- nvinfo : EIATTR_CUDA_API_VERSION
	.align		4
        /*0000*/ 	.byte	0x04, 0x37
        /*0002*/ 	.short	(.L_8 - .L_7)
.L_7:
        /*0004*/ 	.word	0x00000082


	//----- nvinfo : EIATTR_SPARSE_MMA_MASK
	.align		4
.L_8:
        /*0008*/ 	.byte	0x03, 0x50
        /*000a*/ 	.short	0x0000


	//----- nvinfo : EIATTR_MAXREG_COUNT
	.align		4
        /*000c*/ 	.byte	0x03, 0x1b
        /*000e*/ 	.short	0x00ff


	//----- nvinfo : EIATTR_EXTERNS
	.align		4
        /*0010*/ 	.byte	0x04, 0x0f
        /*0012*/ 	.short	(.L_10 - .L_9)


	//   ....[0]....
	.align		4
.L_9:
        /*0014*/ 	.word	index@(vprintf)


	//----- nvinfo : EIATTR_MERCURY_ISA_VERSION
	.align		4
.L_10:
        /*0018*/ 	.byte	0x03, 0x5f
        /*001a*/ 	.short	0x0101


	//----- nvinfo : EIATTR_VRC_CTA_INIT_COUNT
	.align		4
        /*001c*/ 	.byte	0x02, 0x4a
	.zero		1
	.zero		1


	//----- nvinfo : EIATTR_SYSCALL_OFFSETS
	.align		4
        /*0020*/ 	.byte	0x04, 0x46
        /*0022*/ 	.short	(.L_12 - .L_11)


	//   ....[0]....
.L_11:
        /*0024*/ 	.word	0x00000080


	//----- nvinfo : EIATTR_EXIT_INSTR_OFFSETS
	.align		4
.L_12:
        /*0028*/ 	.byte	0x04, 0x1c
        /*002a*/ 	.short	(.L_14 - .L_13)


	//   ....[0]....
.L_13:
        /*002c*/ 	.word	0x00000090


	//----- nvinfo : EIATTR_SW_WAR
	.align		4
.L_14:
        /*0030*/ 	.byte	0x04, 0x36
        /*0032*/ 	.short	(.L_16 - .L_15)
.L_15:
        /*0034*/ 	.word	0x00000008
.L_16:


//--------------------- .nv.callgraph             --------------------------
	.section	.nv.callgraph,"",@"SHT_CUDA_CALLGRAPH"
	.align	4
	.sectionentsize	8
	.align		4
        /*0000*/ 	.word	0x00000000
	.align		4
        /*0004*/ 	.word	0xffffffff
	.align		4
        /*0008*/ 	.word	index@(_Z20hello_world_from_gpuv)
	.align		4
        /*000c*/ 	.word	index@(vprintf)
	.align		4
        /*0010*/ 	.word	0x00000000
	.align		4
        /*0014*/ 	.word	0xfffffffe
	.align		4
        /*0018*/ 	.word	0x00000000
	.align		4
        /*001c*/ 	.word	0xfffffffd
	.align		4
        /*0020*/ 	.word	0x00000000
	.align		4
        /*0024*/ 	.word	0xfffffffc


//--------------------- .nv.constant4             --------------------------
	.section	.nv.constant4,"a",@progbits
	.align	8
	.align		8
.nv.constant4:
        /*0000*/ 	.dword	vprintf
	.align		8
        /*0008*/ 	.dword	$str


//--------------------- .text._Z20hello_world_from_gpuv --------------------------
	.section	.text._Z20hello_world_from_gpuv,"ax",@progbits
	.align	128
        .global         _Z20hello_world_from_gpuv
        .type           _Z20hello_world_from_gpuv,@function
        .size           _Z20hello_world_from_gpuv,(.L_x_2 - _Z20hello_world_from_gpuv)
        .other          _Z20hello_world_from_gpuv,@"STO_CUDA_ENTRY STV_DEFAULT"
_Z20hello_world_from_gpuv:
.text._Z20hello_world_from_gpuv:
[----:B------:R-:W0:Y:S01]  /*0000*/  LDC R1, c[0x0][0x37c] ;  /* 0x0000df00ff017b82 */ /* 0x000e220000000800 */
[----:B------:R-:W-:Y:S01]  /*0010*/  MOV R0, 0x0 ;  /* 0x0000000000007802 */ /* 0x000fe20000000f00 */
[----:B------:R-:W1:Y:S01]  /*0020*/  LDCU.64 UR4, c[0x4][0x8] ;  /* 0x01000100ff0477ac */ /* 0x000e620008000a00 */
[----:B------:R-:W-:-:S05]  /*0030*/  CS2R R6, SRZ ;  /* 0x0000000000067805 */ /* 0x000fca000001ff00 */
[----:B------:R2:W3:Y:S01]  /*0040*/  LDC.64 R2, c[0x4][R0] ;  /* 0x0100000000027b82 */ /* 0x0004e20000000a00 */
[----:B-1----:R-:W-:Y:S02]  /*0050*/  IMAD.U32 R4, RZ, RZ, UR4 ;  /* 0x00000004ff047e24 */ /* 0x002fe4000f8e00ff */
[----:B--2---:R-:W-:-:S07]  /*0060*/  IMAD.U32 R5, RZ, RZ, UR5 ;  /* 0x00000005ff057e24 */ /* 0x004fce000f8e00ff */
[----:B------:R-:W-:-:S07]  /*0070*/  LEPC R20, `(.L_x_0) ;  /* 0x000000001014794e */ /* 0x000fce0000000000 */
[----:B0--3--:R-:W-:Y:S05]  /*0080*/  CALL.ABS.NOINC R2 ;  /* 0x0000000002007343 */ /* 0x009fea0003c00000 */
.L_x_0:
[----:B------:R-:W-:Y:S05]  /*0090*/  EXIT ;  /* 0x000000000000794d */ /* 0x000fea0003800000 */
.L_x_1:
[----:B------:R-:W-:-:S00]  /*00a0*/  BRA `(.L_x_1) ;  /* 0xfffffffc00fc7947 */ /* 0x000fc0000383ffff */
[----:B------:R-:W-:-:S00]  /*00b0*/  NOP ;  /* 0x0000000000007918 */ /* 0x000fc00000000000 */
        /* <DEDUP_REMOVED lines=12> */
.L_x_2:


//--------------------- .nv.global.init           --------------------------
	.section	.nv.global.init,"aw",@progbits
.nv.global.init:
	.type		$str,@object
	.size		$str,(.L_0 - $str)
$str:
        /*0000*/ 	.byte	0x48, 0x65, 0x6c, 0x6c, 0x6f, 0x20, 0x57, 0x6f, 0x72, 0x6c, 0x64, 0x20, 0x66, 0x72, 0x6f, 0x6d
        /*0010*/ 	.byte	0x20, 0x47, 0x50, 0x55, 0x0a, 0x00
.L_0:


//--------------------- .nv.shared.reserved.0     --------------------------
	.section	.nv.shared.reserved.0,"aw",@nobits
	.weak		__nv_reservedSMEM_offset_0_alias
	.size		__nv_reservedSMEM_offset_0_alias, 0, 64
	.other		__nv_reservedSMEM_offset_0_alias,@"STO_CUDA_RESERVED_SHARED STV_DEFAULT"
__nv_reservedSMEM_offset_0_alias:
	.zero		0
	.zero		64


//--------------------- .nv.constant0._Z20hello_world_from_gpuv --------------------------
	.section	.nv.constant0._Z20hello_world_from_gpuv,"a",@progbits
	.sectionflags	@""
	.align	4
.nv.constant0._Z20hello_world_from_gpuv:
	.zero		896


//--------------------- SYMBOLS --------------------------

	.type		.nv.reservedSmem.offset0,@object
	.size		.nv.reservedSmem.offset0,0x4
	.type		vprintf,@function
